//
// Generated by NVIDIA NVVM Compiler
//
// Compiler Build ID: CL-36424714
// Cuda compilation tools, release 13.0, V13.0.88
// Based on NVVM 20.0.0
//

.version 9.0
.target sm_100
.address_size 64

	// .globl	blend_ass_image

.visible .entry blend_ass_image(
	.param .u32 blend_ass_image_param_0,
	.param .u32 blend_ass_image_param_1,
	.param .u32 blend_ass_image_param_2,
	.param .u64 .ptr .align 1 blend_ass_image_param_3,
	.param .u32 blend_ass_image_param_4,
	.param .u32 blend_ass_image_param_5,
	.param .u32 blend_ass_image_param_6,
	.param .u64 .ptr .align 1 blend_ass_image_param_7
)
{


	ret;

}


// ===== COMPILED SASS (sm_100) =====

	.target	sm_100

	.elftype	@"ET_EXEC"


//--------------------- .note.nv.tkinfo           --------------------------
	.section	.note.nv.tkinfo,"",@"SHT_NOTE"
	.sectionflags	@"SHF_NOTE_NV_TKINFO"
	.tkinfo
        /*0018*/ 	.word	0x00000002
        /*0030*/ 	.string	""
        /*0030*/ 	.string	"ptxas"
        /*0030*/ 	.string	"Cuda compilation tools, release 13.0, V13.0.88"
        /*0030*/ 	.string	"Build cuda_13.0.r13.0/compiler.36424714_0"
        /*0030*/ 	.string	"-arch sm_100 -m 64 "



//--------------------- .note.nv.cuinfo           --------------------------
	.section	.note.nv.cuinfo,"",@"SHT_NOTE"
	.sectionflags	@"SHF_NOTE_NV_CUINFO"
        /*0018*/ 	.short	0x0002
        /*001a*/ 	.short	0x0064
        /*001c*/ 	.short	0x0082
	.zero		2


//--------------------- .nv.info                  --------------------------
	.section	.nv.info,"",@"SHT_CUDA_INFO"
	.align	4


	//----- nvinfo : EIATTR_REGCOUNT
	.align		4
        /*0000*/ 	.byte	0x04, 0x2f
        /*0002*/ 	.short	(.L_1 - .L_0)
	.align		4
.L_0:
        /*0004*/ 	.word	index@(blend_ass_image)
        /*0008*/ 	.word	0x00000004


	//----- nvinfo : EIATTR_FRAME_SIZE
	.align		4
.L_1:
        /*000c*/ 	.byte	0x04, 0x11
        /*000e*/ 	.short	(.L_3 - .L_2)
	.align		4
.L_2:
        /*0010*/ 	.word	index@(blend_ass_image)
        /*0014*/ 	.word	0x00000000


	//----- nvinfo : EIATTR_MIN_STACK_SIZE
	.align		4
.L_3:
        /*0018*/ 	.byte	0x04, 0x12
        /*001a*/ 	.short	(.L_5 - .L_4)
	.align		4
.L_4:
        /*001c*/ 	.word	index@(blend_ass_image)
        /*0020*/ 	.word	0x00000000
.L_5:


//--------------------- .nv.compat                --------------------------
	.section	.nv.compat,"",@"SHT_CUDA_COMPAT_INFO"
	.align	4
        /*0000*/ 	.byte	0x02, 0x09, 0x00, 0x00, 0x02, 0x02, 0x01, 0x00, 0x02, 0x05, 0x05, 0x00, 0x03, 0x07, 0x01, 0x01
        /*0010*/ 	.byte	0x02, 0x03, 0x00, 0x00, 0x02, 0x06, 0x01, 0x00, 0x04, 0x0b, 0x08, 0x00, 0x09, 0x00, 0x00, 0x00
        /*0020*/ 	.byte	0x00, 0x00, 0x00, 0x00


//--------------------- .nv.info.blend_ass_image  --------------------------
	.section	.nv.info.blend_ass_image,"",@"SHT_CUDA_INFO"
	.sectionflags	@""
	.align	4


	//----- nvinfo : EIATTR_CUDA_API_VERSION
	.align		4
        /*0000*/ 	.byte	0x04, 0x37
        /*0002*/ 	.short	(.L_7 - .L_6)
.L_6:
        /*0004*/ 	.word	0x00000082


	//----- nvinfo : EIATTR_KPARAM_INFO
	.align		4
.L_7:
        /*0008*/ 	.byte	0x04, 0x17
        /*000a*/ 	.short	(.L_9 - .L_8)
.L_8:
        /*000c*/ 	.word	0x00000000
        /*0010*/ 	.short	0x0007
        /*0012*/ 	.short	0x0028
        /*0014*/ 	.byte	0x00, 0xf5, 0x21, 0x00


	//----- nvinfo : EIATTR_KPARAM_INFO
	.align		4
.L_9:
        /*0018*/ 	.byte	0x04, 0x17
        /*001a*/ 	.short	(.L_11 - .L_10)
.L_10:
        /*001c*/ 	.word	0x00000000
        /*0020*/ 	.short	0x0006
        /*0022*/ 	.short	0x0020
        /*0024*/ 	.byte	0x00, 0xf0, 0x11, 0x00


	//----- nvinfo : EIATTR_KPARAM_INFO
	.align		4
.L_11:
        /*0028*/ 	.byte	0x04, 0x17
        /*002a*/ 	.short	(.L_13 - .L_12)
.L_12:
        /*002c*/ 	.word	0x00000000
        /*0030*/ 	.short	0x0005
        /*0032*/ 	.short	0x001c
        /*0034*/ 	.byte	0x00, 0xf0, 0x11, 0x00


	//----- nvinfo : EIATTR_KPARAM_INFO
	.align		4
.L_13:
        /*0038*/ 	.byte	0x04, 0x17
        /*003a*/ 	.short	(.L_15 - .L_14)
.L_14:
        /*003c*/ 	.word	0x00000000
        /*0040*/ 	.short	0x0004
        /*0042*/ 	.short	0x0018
        /*0044*/ 	.byte	0x00, 0xf0, 0x11, 0x00


	//----- nvinfo : EIATTR_KPARAM_INFO
	.align		4
.L_15:
        /*0048*/ 	.byte	0x04, 0x17
        /*004a*/ 	.short	(.L_17 - .L_16)
.L_16:
        /*004c*/ 	.word	0x00000000
        /*0050*/ 	.short	0x0003
        /*0052*/ 	.short	0x0010
        /*0054*/ 	.byte	0x00, 0xf5, 0x21, 0x00


	//----- nvinfo : EIATTR_KPARAM_INFO
	.align		4
.L_17:
        /*0058*/ 	.byte	0x04, 0x17
        /*005a*/ 	.short	(.L_19 - .L_18)
.L_18:
        /*005c*/ 	.word	0x00000000
        /*0060*/ 	.short	0x0002
        /*0062*/ 	.short	0x0008
        /*0064*/ 	.byte	0x00, 0xf0, 0x11, 0x00


	//----- nvinfo : EIATTR_KPARAM_INFO
	.align		4
.L_19:
        /*0068*/ 	.byte	0x04, 0x17
        /*006a*/ 	.short	(.L_21 - .L_20)
.L_20:
        /*006c*/ 	.word	0x00000000
        /*0070*/ 	.short	0x0001
        /*0072*/ 	.short	0x0004
        /*0074*/ 	.byte	0x00, 0xf0, 0x11, 0x00


	//----- nvinfo : EIATTR_KPARAM_INFO
	.align		4
.L_21:
        /*0078*/ 	.byte	0x04, 0x17
        /*007a*/ 	.short	(.L_23 - .L_22)
.L_22:
        /*007c*/ 	.word	0x00000000
        /*0080*/ 	.short	0x0000
        /*0082*/ 	.short	0x0000
        /*0084*/ 	.byte	0x00, 0xf0, 0x11, 0x00


	//----- nvinfo : EIATTR_SPARSE_MMA_MASK
	.align		4
.L_23:
        /*0088*/ 	.byte	0x03, 0x50
        /*008a*/ 	.short	0x0000


	//----- nvinfo : EIATTR_MAXREG_COUNT
	.align		4
        /*008c*/ 	.byte	0x03, 0x1b
        /*008e*/ 	.short	0x00ff


	//----- nvinfo : EIATTR_MERCURY_ISA_VERSION
	.align		4
        /*0090*/ 	.byte	0x03, 0x5f
        /*0092*/ 	.short	0x0101


	//----- nvinfo : EIATTR_VRC_CTA_INIT_COUNT
	.align		4
        /*0094*/ 	.byte	0x02, 0x4a
	.zero		1
	.zero		1


	//----- nvinfo : EIATTR_EXIT_INSTR_OFFSETS
	.align		4
        /*0098*/ 	.byte	0x04, 0x1c
        /*009a*/ 	.short	(.L_25 - .L_24)


	//   ....[0]....
.L_24:
        /*009c*/ 	.word	0x00000010


	//----- nvinfo : EIATTR_CBANK_PARAM_SIZE
	.align		4
.L_25:
        /*00a0*/ 	.byte	0x03, 0x19
        /*00a2*/ 	.short	0x0030


	//----- nvinfo : EIATTR_PARAM_CBANK
	.align		4
        /*00a4*/ 	.byte	0x04, 0x0a
        /*00a6*/ 	.short	(.L_27 - .L_26)
	.align		4
.L_26:
        /*00a8*/ 	.word	index@(.nv.constant0.blend_ass_image)
        /*00ac*/ 	.short	0x0380
        /*00ae*/ 	.short	0x0030


	//----- nvinfo : EIATTR_SW_WAR
	.align		4
.L_27:
        /*00b0*/ 	.byte	0x04, 0x36
        /*00b2*/ 	.short	(.L_29 - .L_28)
.L_28:
        /*00b4*/ 	.word	0x00000008
.L_29:


//--------------------- .nv.callgraph             --------------------------
	.section	.nv.callgraph,"",@"SHT_CUDA_CALLGRAPH"
	.align	4
	.sectionentsize	8
	.align		4
        /*0000*/ 	.word	0x00000000
	.align		4
        /*0004*/ 	.word	0xffffffff
	.align		4
        /*0008*/ 	.word	0x00000000
	.align		4
        /*000c*/ 	.word	0xfffffffe
	.align		4
        /*0010*/ 	.word	0x00000000
	.align		4
        /*0014*/ 	.word	0xfffffffd
	.align		4
        /*0018*/ 	.word	0x00000000
	.align		4
        /*001c*/ 	.word	0xfffffffc


//--------------------- .text.blend_ass_image     --------------------------
	.section	.text.blend_ass_image,"ax",@progbits
	.align	128
        .global         blend_ass_image
        .type           blend_ass_image,@function
        .size           blend_ass_image,(.L_x_1 - blend_ass_image)
        .other          blend_ass_image,@"STO_CUDA_ENTRY STV_DEFAULT"
blend_ass_image:
.text.blend_ass_image:
[----:B------:R-:W-:Y:S01]  /*0000*/  LDC R1, c[0x0][0x37c] ;  /* 0x0000df00ff017b82 */ /* 0x000fe20000000800 */
[----:B------:R-:W-:Y:S05]  /*0010*/  EXIT ;  /* 0x000000000000794d */ /* 0x000fea0003800000 */
.L_x_0:
[----:B------:R-:W-:-:S00]  /*0020*/  BRA `(.L_x_0) ;  /* 0xfffffffc00fc7947 */ /* 0x000fc0000383ffff */
[----:B------:R-:W-:-:S00]  /*0030*/  NOP ;  /* 0x0000000000007918 */ /* 0x000fc00000000000 */
        /* <DEDUP_REMOVED lines=12> */
.L_x_1:


//--------------------- .nv.shared.reserved.0     --------------------------
	.section	.nv.shared.reserved.0,"aw",@nobits
	.weak		__nv_reservedSMEM_offset_0_alias
	.size		__nv_reservedSMEM_offset_0_alias, 0, 64
	.other		__nv_reservedSMEM_offset_0_alias,@"STO_CUDA_RESERVED_SHARED STV_DEFAULT"
__nv_reservedSMEM_offset_0_alias:
	.zero		0
	.zero		64


//--------------------- .nv.constant0.blend_ass_image --------------------------
	.section	.nv.constant0.blend_ass_image,"a",@progbits
	.sectionflags	@""
	.align	4
.nv.constant0.blend_ass_image:
	.zero		944


//--------------------- SYMBOLS --------------------------

	.type		.nv.reservedSmem.offset0,@object
	.size		.nv.reservedSmem.offset0,0x4
